	.headerflags	@"EF_CUDA_TEXMODE_UNIFIED EF_CUDA_64BIT_ADDRESS EF_CUDA_ACCELERATORS EF_CUDA_SM90 EF_CUDA_VIRTUAL_SM(EF_CUDA_SM90)"
	.elftype	@"ET_EXEC"


//--------------------- .nv.info                  --------------------------
	.section	.nv.info,"",@"SHT_CUDA_INFO"
	.align	4


	//----- nvinfo : EIATTR_REGCOUNT
	.align		4
        /*0000*/ 	.byte	0x04, 0x2f
        /*0002*/ 	.short	(.L_1 - .L_0)
	.align		4
.L_0:
        /*0004*/ 	.word	index@(triton_poi_fused_avg_pool2d_6)
        /*0008*/ 	.word	0x0000001e


	//----- nvinfo : EIATTR_MIN_STACK_SIZE
	.align		4
.L_1:
        /*000c*/ 	.byte	0x04, 0x12
        /*000e*/ 	.short	(.L_3 - .L_2)
	.align		4
.L_2:
        /*0010*/ 	.word	index@(triton_poi_fused_avg_pool2d_6)
        /*0014*/ 	.word	0x00000000


	//----- nvinfo : EIATTR_FRAME_SIZE
	.align		4
.L_3:
        /*0018*/ 	.byte	0x04, 0x11
        /*001a*/ 	.short	(.L_5 - .L_4)
	.align		4
.L_4:
        /*001c*/ 	.word	index@(triton_poi_fused_avg_pool2d_6)
        /*0020*/ 	.word	0x00000000


	//----- nvinfo : EIATTR_MIN_STACK_SIZE
	.align		4
.L_5:
        /*0024*/ 	.byte	0x04, 0x12
        /*0026*/ 	.short	(.L_7 - .L_6)
	.align		4
.L_6:
        /*0028*/ 	.word	index@(triton_poi_fused_avg_pool2d_6)
        /*002c*/ 	.word	0x00000000
.L_7:


//--------------------- .nv.info.triton_poi_fused_avg_pool2d_6 --------------------------
	.section	.nv.info.triton_poi_fused_avg_pool2d_6,"",@"SHT_CUDA_INFO"
	.sectionflags	@""
	.align	4


	//----- nvinfo : EIATTR_CUDA_API_VERSION
	.align		4
        /*0000*/ 	.byte	0x04, 0x37
        /*0002*/ 	.short	(.L_9 - .L_8)
.L_8:
        /*0004*/ 	.word	0x0000007c


	//----- nvinfo : EIATTR_KPARAM_INFO
	.align		4
.L_9:
        /*0008*/ 	.byte	0x04, 0x17
        /*000a*/ 	.short	(.L_11 - .L_10)
.L_10:
        /*000c*/ 	.word	0x00000000
        /*0010*/ 	.short	0x0002
        /*0012*/ 	.short	0x0010
        /*0014*/ 	.byte	0x00, 0xf0, 0x11, 0x00


	//----- nvinfo : EIATTR_KPARAM_INFO
	.align		4
.L_11:
        /*0018*/ 	.byte	0x04, 0x17
        /*001a*/ 	.short	(.L_13 - .L_12)
.L_12:
        /*001c*/ 	.word	0x00000000
        /*0020*/ 	.short	0x0001
        /*0022*/ 	.short	0x0008
        /*0024*/ 	.byte	0x00, 0xf4, 0x21, 0x00


	//----- nvinfo : EIATTR_KPARAM_INFO
	.align		4
.L_13:
        /*0028*/ 	.byte	0x04, 0x17
        /*002a*/ 	.short	(.L_15 - .L_14)
.L_14:
        /*002c*/ 	.word	0x00000000
        /*0030*/ 	.short	0x0000
        /*0032*/ 	.short	0x0000
        /*0034*/ 	.byte	0x00, 0xf4, 0x21, 0x00


	//----- nvinfo : EIATTR_SPARSE_MMA_MASK
	.align		4
.L_15:
        /*0038*/ 	.byte	0x03, 0x50
        /*003a*/ 	.short	0x0000


	//----- nvinfo : EIATTR_MAXREG_COUNT
	.align		4
        /*003c*/ 	.byte	0x03, 0x1b
        /*003e*/ 	.short	0x00ff


	//----- nvinfo : EIATTR_EXIT_INSTR_OFFSETS
	.align		4
        /*0040*/ 	.byte	0x04, 0x1c
        /*0042*/ 	.short	(.L_17 - .L_16)


	//   ....[0]....
.L_16:
        /*0044*/ 	.word	0x000007c0


	//   ....[1]....
        /*0048*/ 	.word	0x000007e0


	//----- nvinfo : EIATTR_REQNTID
	.align		4
.L_17:
        /*004c*/ 	.byte	0x04, 0x10
        /*004e*/ 	.short	(.L_19 - .L_18)
.L_18:
        /*0050*/ 	.word	0x00000080
        /*0054*/ 	.word	0x00000001
        /*0058*/ 	.word	0x00000001


	//----- nvinfo : EIATTR_CBANK_PARAM_SIZE
	.align		4
.L_19:
        /*005c*/ 	.byte	0x03, 0x19
        /*005e*/ 	.short	0x0014


	//----- nvinfo : EIATTR_PARAM_CBANK
	.align		4
        /*0060*/ 	.byte	0x04, 0x0a
        /*0062*/ 	.short	(.L_21 - .L_20)
	.align		4
.L_20:
        /*0064*/ 	.word	index@(.nv.constant0.triton_poi_fused_avg_pool2d_6)
        /*0068*/ 	.short	0x0210
        /*006a*/ 	.short	0x0014


	//----- nvinfo : EIATTR_SW_WAR
	.align		4
.L_21:
        /*006c*/ 	.byte	0x04, 0x36
        /*006e*/ 	.short	(.L_23 - .L_22)
.L_22:
        /*0070*/ 	.word	0x00000008
.L_23:


//--------------------- .nv.callgraph             --------------------------
	.section	.nv.callgraph,"",@"SHT_CUDA_CALLGRAPH"
	.align	4
	.sectionentsize	8
	.align		4
        /*0000*/ 	.word	0x00000000
	.align		4
        /*0004*/ 	.word	0xffffffff
	.align		4
        /*0008*/ 	.word	0x00000000
	.align		4
        /*000c*/ 	.word	0xfffffffe
	.align		4
        /*0010*/ 	.word	0x00000000
	.align		4
        /*0014*/ 	.word	0xfffffffd
	.align		4
        /*0018*/ 	.word	0x00000000
	.align		4
        /*001c*/ 	.word	0xfffffffc


//--------------------- .text.triton_poi_fused_avg_pool2d_6 --------------------------
	.section	.text.triton_poi_fused_avg_pool2d_6,"ax",@progbits
	.align	128
        .global         triton_poi_fused_avg_pool2d_6
        .type           triton_poi_fused_avg_pool2d_6,@function
        .size           triton_poi_fused_avg_pool2d_6,(.L_x_1 - triton_poi_fused_avg_pool2d_6)
        .other          triton_poi_fused_avg_pool2d_6,@"STO_CUDA_ENTRY STV_DEFAULT"
triton_poi_fused_avg_pool2d_6:
.text.triton_poi_fused_avg_pool2d_6:
[----:B------:R-:W0:Y:S01]  /*0000*/  LDC R1, c[0x0][0x28] ;  /* 0x00000a00ff017b82 */ /* 0x000e220000000800 */
[----:B------:R-:W1:Y:S01]  /*0010*/  S2R R11, SR_TID.X ;  /* 0x00000000000b7919 */ /* 0x000e620000002100 */
[----:B------:R-:W-:Y:S01]  /*0020*/  CS2R R14, SRZ ;  /* 0x00000000000e7805 */ /* 0x000fe2000001ff00 */
[----:B------:R-:W-:Y:S01]  /*0030*/  ULDC.64 UR4, c[0x0][0x208] ;  /* 0x0000820000047ab9 */ /* 0x000fe20000000a00 */
[----:B------:R-:W-:Y:S01]  /*0040*/  IMAD.MOV.U32 R16, RZ, RZ, RZ ;  /* 0x000000ffff107224 */ /* 0x000fe200078e00ff */
[----:B------:R-:W2:Y:S01]  /*0050*/  S2R R0, SR_CTAID.X ;  /* 0x0000000000007919 */ /* 0x000ea20000002500 */
[----:B-1----:R-:W-:Y:S02]  /*0060*/  LOP3.LUT R11, R11, 0x7f, RZ, 0xc0, !PT ;  /* 0x0000007f0b0b7812 */ /* 0x002fe400078ec0ff */
[----:B--2---:R-:W-:-:S03]  /*0070*/  SHF.R.S32.HI R2, RZ, 0x18, R0 ;  /* 0x00000018ff027819 */ /* 0x004fc60000011400 */
[----:B------:R-:W-:Y:S01]  /*0080*/  IMAD R11, R0, 0x80, R11 ;  /* 0x00000080000b7824 */ /* 0x000fe200078e020b */
[----:B------:R-:W-:-:S03]  /*0090*/  SGXT R0, R2, 0x1 ;  /* 0x000000010200781a */ /* 0x000fc60000000200 */
[C---:B------:R-:W-:Y:S02]  /*00a0*/  VIADD R7, R11.reuse, 0xfffffff0 ;  /* 0xfffffff00b077836 */ /* 0x040fe40000000000 */
[----:B------:R-:W-:Y:S01]  /*00b0*/  VIADD R9, R11, 0xfffffff4 ;  /* 0xfffffff40b097836 */ /* 0x000fe20000000000 */
[CC--:B------:R-:W-:Y:S02]  /*00c0*/  LEA.HI R2, R0.reuse, R11.reuse, RZ, 0x2 ;  /* 0x0000000b00027211 */ /* 0x0c0fe400078f10ff */
[----:B------:R-:W-:Y:S02]  /*00d0*/  LEA.HI R0, R0, R11, RZ, 0x4 ;  /* 0x0000000b00007211 */ /* 0x000fe400078f20ff */
[----:B------:R-:W-:Y:S02]  /*00e0*/  SHF.R.S32.HI R4, RZ, 0x2, R2 ;  /* 0x00000002ff047819 */ /* 0x000fe40000011402 */
[----:B------:R-:W-:Y:S01]  /*00f0*/  SHF.R.S32.HI R13, RZ, 0x4, R0 ;  /* 0x00000004ff0d7819 */ /* 0x000fe20000011400 */
[----:B------:R-:W1:Y:S01]  /*0100*/  LDC.64 R2, c[0x0][0x210] ;  /* 0x00008400ff027b82 */ /* 0x000e620000000a00 */
[----:B------:R-:W-:-:S02]  /*0110*/  LEA.HI R0, R4, R4, RZ, 0x2 ;  /* 0x0000000404007211 */ /* 0x000fc400078f10ff */
[----:B------:R-:W-:Y:S02]  /*0120*/  LEA.HI R6, R13, R13, RZ, 0x2 ;  /* 0x0000000d0d067211 */ /* 0x000fe400078f10ff */
[----:B------:R-:W-:Y:S02]  /*0130*/  LOP3.LUT R5, R0, 0xfffffffc, RZ, 0xc0, !PT ;  /* 0xfffffffc00057812 */ /* 0x000fe400078ec0ff */
[----:B------:R-:W-:-:S03]  /*0140*/  LOP3.LUT R6, R6, 0xfffffffc, RZ, 0xc0, !PT ;  /* 0xfffffffc06067812 */ /* 0x000fc600078ec0ff */
[----:B------:R-:W-:Y:S02]  /*0150*/  IMAD.IADD R0, R4, 0x1, -R5 ;  /* 0x0000000104007824 */ /* 0x000fe400078e0a05 */
[----:B------:R-:W-:Y:S02]  /*0160*/  IMAD.IADD R13, R13, 0x1, -R6 ;  /* 0x000000010d0d7824 */ /* 0x000fe400078e0a06 */
[C---:B------:R-:W-:Y:S01]  /*0170*/  VIADD R10, R0.reuse, 0x1 ;  /* 0x00000001000a7836 */ /* 0x040fe20000000000 */
[C---:B------:R-:W-:Y:S01]  /*0180*/  ISETP.GT.AND P0, PT, R0.reuse, -0x1, PT ;  /* 0xffffffff0000780c */ /* 0x040fe20003f04270 */
[----:B------:R-:W-:Y:S01]  /*0190*/  VIADD R5, R11, 0xffffffec ;  /* 0xffffffec0b057836 */ /* 0x000fe20000000000 */
[----:B------:R-:W-:Y:S02]  /*01a0*/  ISETP.GT.AND P1, PT, R0, RZ, PT ;  /* 0x000000ff0000720c */ /* 0x000fe40003f24270 */
[----:B------:R-:W-:Y:S02]  /*01b0*/  ISETP.GT.AND P6, PT, R13, RZ, P0 ;  /* 0x000000ff0d00720c */ /* 0x000fe400007c4270 */
[----:B------:R-:W-:-:S02]  /*01c0*/  ISETP.GE.U32.AND P0, PT, R10, 0x4, PT ;  /* 0x000000040a00780c */ /* 0x000fc40003f06070 */
[----:B------:R-:W-:Y:S01]  /*01d0*/  ISETP.LT.AND P6, PT, R11, 0x100, P6 ;  /* 0x000001000b00780c */ /* 0x000fe200037c1270 */
[--C-:B-1----:R-:W-:Y:S01]  /*01e0*/  IMAD.WIDE R6, R7, 0x4, R2.reuse ;  /* 0x0000000407067825 */ /* 0x102fe200078e0202 */
[C---:B------:R-:W-:Y:S02]  /*01f0*/  ISETP.GT.AND P3, PT, R13.reuse, RZ, P1 ;  /* 0x000000ff0d00720c */ /* 0x040fe40000f64270 */
[----:B------:R-:W-:Y:S01]  /*0200*/  ISETP.GT.AND P5, PT, R13, RZ, !P0 ;  /* 0x000000ff0d00720c */ /* 0x000fe200047a4270 */
[--C-:B------:R-:W-:Y:S01]  /*0210*/  IMAD.WIDE R4, R5, 0x4, R2.reuse ;  /* 0x0000000405047825 */ /* 0x100fe200078e0202 */
[C---:B------:R-:W-:Y:S02]  /*0220*/  ISETP.LT.AND P3, PT, R11.reuse, 0x100, P3 ;  /* 0x000001000b00780c */ /* 0x040fe40001f61270 */
[----:B------:R-:W-:Y:S01]  /*0230*/  ISETP.LT.AND P5, PT, R11, 0x100, P5 ;  /* 0x000001000b00780c */ /* 0x000fe20002fa1270 */
[----:B------:R-:W-:-:S04]  /*0240*/  IMAD.WIDE R8, R9, 0x4, R2 ;  /* 0x0000000409087825 */ /* 0x000fc800078e0202 */
[----:B------:R1:W2:Y:S06]  /*0250*/  @P6 LDG.E R15, desc[UR4][R6.64] ;  /* 0x00000004060f6981 */ /* 0x0002ac000c1e1900 */
[----:B------:R3:W4:Y:S04]  /*0260*/  @P3 LDG.E R16, desc[UR4][R4.64] ;  /* 0x0000000404103981 */ /* 0x000728000c1e1900 */
[----:B------:R5:W4:Y:S01]  /*0270*/  @P5 LDG.E R14, desc[UR4][R8.64] ;  /* 0x00000004080e5981 */ /* 0x000b22000c1e1900 */
[----:B-1----:R-:W-:Y:S01]  /*0280*/  VIADD R6, R0, 0x2 ;  /* 0x0000000200067836 */ /* 0x002fe20000000000 */
[----:B------:R-:W-:Y:S01]  /*0290*/  ISETP.GT.AND P1, PT, R13, -0x1, P1 ;  /* 0xffffffff0d00780c */ /* 0x000fe20000f24270 */
[C---:B------:R-:W-:Y:S01]  /*02a0*/  VIADD R7, R11.reuse, 0xfffffffc ;  /* 0xfffffffc0b077836 */ /* 0x040fe20000000000 */
[----:B------:R-:W-:Y:S01]  /*02b0*/  ISETP.GE.AND P2, PT, R11, 0x100, PT ;  /* 0x000001000b00780c */ /* 0x000fe20003f46270 */
[C---:B---3--:R-:W-:Y:S01]  /*02c0*/  VIADD R4, R13.reuse, 0x2 ;  /* 0x000000020d047836 */ /* 0x048fe20000000000 */
[C---:B------:R-:W-:Y:S01]  /*02d0*/  LOP3.LUT R12, R13.reuse, R0, RZ, 0xfc, !PT ;  /* 0x000000000d0c7212 */ /* 0x040fe200078efcff */
[----:B------:R-:W-:Y:S01]  /*02e0*/  VIADD R5, R13, 0x1 ;  /* 0x000000010d057836 */ /* 0x000fe20000000000 */
[----:B------:R-:W-:-:S02]  /*02f0*/  ISETP.LT.AND P1, PT, R11, 0x100, P1 ;  /* 0x000001000b00780c */ /* 0x000fc40000f21270 */
[----:B------:R-:W-:Y:S02]  /*0300*/  ISETP.GT.AND P4, PT, R12, -0x1, !P2 ;  /* 0xffffffff0c00780c */ /* 0x000fe40005784270 */
[----:B------:R-:W-:Y:S02]  /*0310*/  ISETP.GT.AND P0, PT, R13, -0x1, !P0 ;  /* 0xffffffff0d00780c */ /* 0x000fe40004704270 */
[----:B------:R-:W-:Y:S01]  /*0320*/  CS2R R20, SRZ ;  /* 0x0000000000147805 */ /* 0x000fe2000001ff00 */
[C---:B------:R-:W-:Y:S01]  /*0330*/  IMAD.WIDE R18, R11.reuse, 0x4, R2 ;  /* 0x000000040b127825 */ /* 0x040fe200078e0202 */
[----:B------:R-:W-:-:S03]  /*0340*/  ISETP.LT.AND P0, PT, R11, 0x100, P0 ;  /* 0x000001000b00780c */ /* 0x000fc60000701270 */
[----:B-----5:R-:W-:Y:S01]  /*0350*/  VIADD R9, R11, 0xc ;  /* 0x0000000c0b097836 */ /* 0x020fe20000000000 */
[----:B------:R-:W-:-:S03]  /*0360*/  CS2R R22, SRZ ;  /* 0x0000000000167805 */ /* 0x000fc6000001ff00 */
[----:B------:R-:W3:Y:S01]  /*0370*/  @P4 LDG.E R21, desc[UR4][R18.64] ;  /* 0x0000000412154981 */ /* 0x000ee2000c1e1900 */
[C---:B------:R-:W-:Y:S02]  /*0380*/  VIADD R25, R11.reuse, 0x10 ;  /* 0x000000100b197836 */ /* 0x040fe40000000000 */
[----:B------:R-:W-:Y:S02]  /*0390*/  VIADD R27, R11, 0x14 ;  /* 0x000000140b1b7836 */ /* 0x000fe40000000000 */
[----:B------:R-:W-:Y:S01]  /*03a0*/  IMAD.MOV.U32 R24, RZ, RZ, RZ ;  /* 0x000000ffff187224 */ /* 0x000fe200078e00ff */
[----:B--2---:R-:W-:Y:S02]  /*03b0*/  SEL R15, R15, RZ, P6 ;  /* 0x000000ff0f0f7207 */ /* 0x004fe40003000000 */
[----:B------:R-:W-:-:S04]  /*03c0*/  ISETP.GE.AND P6, PT, R0, 0x3, PT ;  /* 0x000000030000780c */ /* 0x000fc80003fc6270 */
[----:B------:R-:W-:Y:S01]  /*03d0*/  SEL R8, R6, RZ, !P6 ;  /* 0x000000ff06087207 */ /* 0x000fe20007000000 */
[----:B------:R-:W-:Y:S01]  /*03e0*/  IMAD.WIDE R6, R7, 0x4, R2 ;  /* 0x0000000407067825 */ /* 0x000fe200078e0202 */
[C---:B------:R-:W-:Y:S02]  /*03f0*/  ISETP.GT.AND P6, PT, R13.reuse, 0x2, PT ;  /* 0x000000020d00780c */ /* 0x040fe40003fc4270 */
[----:B----4-:R-:W-:Y:S01]  /*0400*/  SEL R16, R16, RZ, P3 ;  /* 0x000000ff10107207 */ /* 0x010fe20001800000 */
[----:B------:R-:W-:Y:S01]  /*0410*/  VIADD R12, R8, 0x5 ;  /* 0x00000005080c7836 */ /* 0x000fe20000000000 */
[----:B------:R-:W-:Y:S02]  /*0420*/  SEL R14, R14, RZ, P5 ;  /* 0x000000ff0e0e7207 */ /* 0x000fe40002800000 */
[----:B------:R-:W-:Y:S02]  /*0430*/  ISETP.GT.AND P3, PT, R0, 0x2, PT ;  /* 0x000000020000780c */ /* 0x000fe40003f64270 */
[----:B------:R-:W-:-:S04]  /*0440*/  ISETP.GE.AND P5, PT, R13, 0x3, PT ;  /* 0x000000030d00780c */ /* 0x000fc80003fa6270 */
[----:B------:R-:W-:Y:S02]  /*0450*/  SEL R4, R4, RZ, !P5 ;  /* 0x000000ff04047207 */ /* 0x000fe40006800000 */
[C---:B------:R-:W-:Y:S02]  /*0460*/  ISETP.GE.U32.AND P5, PT, R5.reuse, 0x4, PT ;  /* 0x000000040500780c */ /* 0x040fe40003fa6070 */
[----:B------:R-:W-:Y:S01]  /*0470*/  LOP3.LUT R5, R5, R10, RZ, 0xfc, !PT ;  /* 0x0000000a05057212 */ /* 0x000fe200078efcff */
[----:B------:R-:W-:Y:S02]  /*0480*/  IMAD.MOV.U32 R10, RZ, RZ, RZ ;  /* 0x000000ffff0a7224 */ /* 0x000fe400078e00ff */
[----:B------:R-:W-:Y:S02]  /*0490*/  VIADD R17, R4, 0x5 ;  /* 0x0000000504117836 */ /* 0x000fe40000000000 */
[----:B------:R-:W-:Y:S01]  /*04a0*/  @!P6 IMAD.MOV R17, RZ, RZ, R4 ;  /* 0x000000ffff11e224 */ /* 0x000fe200078e0204 */
[C---:B------:R-:W-:Y:S01]  /*04b0*/  ISETP.GT.AND P6, PT, R0.reuse, RZ, !P5 ;  /* 0x000000ff0000720c */ /* 0x040fe20006fc4270 */
[----:B------:R-:W-:Y:S01]  /*04c0*/  @!P3 IMAD.MOV R12, RZ, RZ, R8 ;  /* 0x000000ffff0cb224 */ /* 0x000fe200078e0208 */
[----:B------:R-:W-:Y:S01]  /*04d0*/  ISETP.LT.U32.AND P3, PT, R5, 0x4, !P2 ;  /* 0x000000040500780c */ /* 0x000fe20005761070 */
[----:B------:R1:W2:Y:S01]  /*04e0*/  @P1 LDG.E R10, desc[UR4][R6.64] ;  /* 0x00000004060a1981 */ /* 0x0002a2000c1e1900 */
[----:B------:R-:W-:Y:S01]  /*04f0*/  VIADD R5, R11, 0x4 ;  /* 0x000000040b057836 */ /* 0x000fe20000000000 */
[----:B------:R-:W-:-:S02]  /*0500*/  ISETP.GT.AND P5, PT, R0, -0x1, !P5 ;  /* 0xffffffff0000780c */ /* 0x000fc40006fa4270 */
[----:B------:R-:W-:Y:S01]  /*0510*/  ISETP.LT.AND P6, PT, R11, 0x100, P6 ;  /* 0x000001000b00780c */ /* 0x000fe200037c1270 */
[----:B------:R-:W-:Y:S01]  /*0520*/  IMAD.WIDE R4, R5, 0x4, R2 ;  /* 0x0000000405047825 */ /* 0x000fe200078e0202 */
[----:B------:R-:W-:-:S03]  /*0530*/  ISETP.LT.AND P5, PT, R11, 0x100, P5 ;  /* 0x000001000b00780c */ /* 0x000fc60002fa1270 */
[--C-:B-1----:R-:W-:Y:S01]  /*0540*/  IMAD.WIDE R6, R9, 0x4, R2.reuse ;  /* 0x0000000409067825 */ /* 0x102fe200078e0202 */
[----:B------:R-:W4:Y:S03]  /*0550*/  @P0 LDG.E R20, desc[UR4][R4.64] ;  /* 0x0000000404140981 */ /* 0x000f26000c1e1900 */
[----:B------:R-:W-:-:S04]  /*0560*/  IMAD.WIDE R8, R25, 0x4, R2 ;  /* 0x0000000419087825 */ /* 0x000fc800078e0202 */
[----:B------:R-:W5:Y:S01]  /*0570*/  @P6 LDG.E R22, desc[UR4][R6.64] ;  /* 0x0000000406166981 */ /* 0x000f62000c1e1900 */
[----:B------:R-:W-:-:S03]  /*0580*/  IMAD.WIDE R2, R27, 0x4, R2 ;  /* 0x000000041b027825 */ /* 0x000fc600078e0202 */
[----:B------:R-:W5:Y:S04]  /*0590*/  @P5 LDG.E R23, desc[UR4][R8.64] ;  /* 0x0000000408175981 */ /* 0x000f68000c1e1900 */
[----:B------:R1:W5:Y:S01]  /*05a0*/  @P3 LDG.E R24, desc[UR4][R2.64] ;  /* 0x0000000402183981 */ /* 0x000362000c1e1900 */
[----:B------:R-:W-:-:S04]  /*05b0*/  IMAD.IADD R18, R0, 0x1, R13 ;  /* 0x0000000100127824 */ /* 0x000fc800078e020d */
[----:B------:R-:W-:-:S05]  /*05c0*/  IMAD R18, R0, R13, -R18 ;  /* 0x0000000d00127224 */ /* 0x000fca00078e0a12 */
[----:B------:R-:W-:Y:S01]  /*05d0*/  IADD3 R18, R17, R18, R12 ;  /* 0x0000001211127210 */ /* 0x000fe20007ffe00c */
[-C--:B------:R-:W-:Y:S02]  /*05e0*/  IMAD R13, R13, R12.reuse, RZ ;  /* 0x0000000c0d0d7224 */ /* 0x080fe400078e02ff */
[----:B------:R-:W-:Y:S01]  /*05f0*/  FADD R15, R16, R15 ;  /* 0x0000000f100f7221 */ /* 0x000fe20000000000 */
[----:B---3--:R-:W-:Y:S01]  /*0600*/  SEL R21, R21, RZ, P4 ;  /* 0x000000ff15157207 */ /* 0x008fe20002000000 */
[----:B01----:R-:W0:Y:S01]  /*0610*/  LDC.64 R2, c[0x0][0x218] ;  /* 0x00008600ff027b82 */ /* 0x003e220000000a00 */
[----:B------:R-:W-:Y:S02]  /*0620*/  VIADD R18, R18, 0x1 ;  /* 0x0000000112127836 */ /* 0x000fe40000000000 */
[----:B------:R-:W-:Y:S02]  /*0630*/  IMAD R13, R0, R17, R13 ;  /* 0x00000011000d7224 */ /* 0x000fe400078e020d */
[----:B------:R-:W-:-:S04]  /*0640*/  IMAD R18, R17, R12, R18 ;  /* 0x0000000c11127224 */ /* 0x000fc800078e0212 */
[----:B------:R-:W-:-:S05]  /*0650*/  IMAD.IADD R13, R18, 0x1, -R13 ;  /* 0x00000001120d7824 */ /* 0x000fca00078e0a0d */
[----:B------:R-:W-:Y:S01]  /*0660*/  I2FP.F32.S32 R13, R13 ;  /* 0x0000000d000d7245 */ /* 0x000fe20000201400 */
[----:B------:R-:W-:-:S03]  /*0670*/  FADD R15, R15, R14 ;  /* 0x0000000e0f0f7221 */ /* 0x000fc60000000000 */
[----:B------:R-:W-:Y:S01]  /*0680*/  FSETP.GEU.AND P4, PT, |R13|, 1.175494350822287508e-38, PT ;  /* 0x008000000d00780b */ /* 0x000fe20003f8e200 */
[----:B0-----:R-:W-:Y:S01]  /*0690*/  IMAD.WIDE R2, R11, 0x4, R2 ;  /* 0x000000040b027825 */ /* 0x001fe200078e0202 */
[----:B--2---:R-:W-:Y:S02]  /*06a0*/  SEL R10, R10, RZ, P1 ;  /* 0x000000ff0a0a7207 */ /* 0x004fe40000800000 */
[----:B------:R-:W-:-:S03]  /*06b0*/  FSETP.GT.AND P1, PT, |R13|, 8.50705917302346158658e+37, PT ;  /* 0x7e8000000d00780b */ /* 0x000fc60003f24200 */
[----:B------:R-:W-:-:S04]  /*06c0*/  FADD R10, R15, R10 ;  /* 0x0000000a0f0a7221 */ /* 0x000fc80000000000 */
[----:B------:R-:W-:Y:S01]  /*06d0*/  FADD R21, R10, R21 ;  /* 0x000000150a157221 */ /* 0x000fe20000000000 */
[----:B----4-:R-:W-:-:S05]  /*06e0*/  SEL R20, R20, RZ, P0 ;  /* 0x000000ff14147207 */ /* 0x010fca0000000000 */
[----:B------:R-:W-:Y:S01]  /*06f0*/  @P1 FMUL R13, R13, 0.25 ;  /* 0x3e8000000d0d1820 */ /* 0x000fe20000400000 */
[----:B------:R-:W-:Y:S01]  /*0700*/  FADD R21, R21, R20 ;  /* 0x0000001415157221 */ /* 0x000fe20000000000 */
[----:B-----5:R-:W-:Y:S02]  /*0710*/  SEL R22, R22, RZ, P6 ;  /* 0x000000ff16167207 */ /* 0x020fe40003000000 */
[----:B------:R-:W-:Y:S01]  /*0720*/  @!P4 FMUL R13, R13, 16777216 ;  /* 0x4b8000000d0dc820 */ /* 0x000fe20000400000 */
[----:B------:R-:W-:Y:S02]  /*0730*/  SEL R23, R23, RZ, P5 ;  /* 0x000000ff17177207 */ /* 0x000fe40002800000 */
[----:B------:R-:W-:Y:S01]  /*0740*/  FADD R22, R21, R22 ;  /* 0x0000001615167221 */ /* 0x000fe20000000000 */
[----:B------:R-:W-:-:S03]  /*0750*/  SEL R24, R24, RZ, P3 ;  /* 0x000000ff18187207 */ /* 0x000fc60001800000 */
[----:B------:R-:W-:Y:S01]  /*0760*/  FADD R23, R22, R23 ;  /* 0x0000001716177221 */ /* 0x000fe20000000000 */
[----:B------:R-:W0:Y:S03]  /*0770*/  MUFU.RCP R13, R13 ;  /* 0x0000000d000d7308 */ /* 0x000e260000001000 */
[----:B------:R-:W-:-:S04]  /*0780*/  FADD R24, R23, R24 ;  /* 0x0000001817187221 */ /* 0x000fc80000000000 */
[----:B------:R-:W-:-:S04]  /*0790*/  @P1 FMUL R24, R24, 0.25 ;  /* 0x3e80000018181820 */ /* 0x000fc80000400000 */
[----:B------:R-:W-:-:S04]  /*07a0*/  @!P4 FMUL R24, R24, 16777216 ;  /* 0x4b8000001818c820 */ /* 0x000fc80000400000 */
[----:B0-----:R-:W-:Y:S01]  /*07b0*/  FMUL R5, R13, R24 ;  /* 0x000000180d057220 */ /* 0x001fe20000400000 */
[----:B------:R-:W-:Y:S06]  /*07c0*/  @P2 EXIT ;  /* 0x000000000000294d */ /* 0x000fec0003800000 */
[----:B------:R-:W-:Y:S01]  /*07d0*/  STG.E desc[UR4][R2.64], R5 ;  /* 0x0000000502007986 */ /* 0x000fe2000c101904 */
[----:B------:R-:W-:Y:S05]  /*07e0*/  EXIT ;  /* 0x000000000000794d */ /* 0x000fea0003800000 */
.L_x_0:
[----:B------:R-:W-:-:S00]  /*07f0*/  BRA `(.L_x_0) ;  /* 0xfffffffc00fc7947 */ /* 0x000fc0000383ffff */
[----:B------:R-:W-:-:S00]  /*0800*/  NOP ;  /* 0x0000000000007918 */ /* 0x000fc00000000000 */
[----:B------:R-:W-:-:S00]  /*0810*/  NOP ;  /* 0x0000000000007918 */ /* 0x000fc00000000000 */
[----:B------:R-:W-:-:S00]  /*0820*/  NOP ;  /* 0x0000000000007918 */ /* 0x000fc00000000000 */
[----:B------:R-:W-:-:S00]  /*0830*/  NOP ;  /* 0x0000000000007918 */ /* 0x000fc00000000000 */
[----:B------:R-:W-:-:S00]  /*0840*/  NOP ;  /* 0x0000000000007918 */ /* 0x000fc00000000000 */
[----:B------:R-:W-:-:S00]  /*0850*/  NOP ;  /* 0x0000000000007918 */ /* 0x000fc00000000000 */
[----:B------:R-:W-:-:S00]  /*0860*/  NOP ;  /* 0x0000000000007918 */ /* 0x000fc00000000000 */
[----:B------:R-:W-:-:S00]  /*0870*/  NOP ;  /* 0x0000000000007918 */ /* 0x000fc00000000000 */
.L_x_1:


//--------------------- .nv.constant0.triton_poi_fused_avg_pool2d_6 --------------------------
	.section	.nv.constant0.triton_poi_fused_avg_pool2d_6,"a",@progbits
	.sectionflags	@""
	.align	4
.nv.constant0.triton_poi_fused_avg_pool2d_6:
	.zero		548
